	.headerflags	@"EF_CUDA_TEXMODE_UNIFIED EF_CUDA_64BIT_ADDRESS EF_CUDA_SM89 EF_CUDA_VIRTUAL_SM(EF_CUDA_SM89)"
	.elftype	@"ET_EXEC"


//--------------------- .nv.info                  --------------------------
	.section	.nv.info,"",@"SHT_CUDA_INFO"
	.align	4


	//----- nvinfo : EIATTR_REGCOUNT
	.align		4
        /*0000*/ 	.byte	0x04, 0x2f
        /*0002*/ 	.short	(.L_2 - .L_1)
	.align		4
.L_1:
        /*0004*/ 	.word	index@(triton__0d1d2de)
        /*0008*/ 	.word	0x00000012


	//----- nvinfo : EIATTR_MAX_STACK_SIZE
	.align		4
.L_2:
        /*000c*/ 	.byte	0x04, 0x23
        /*000e*/ 	.short	(.L_4 - .L_3)
	.align		4
.L_3:
        /*0010*/ 	.word	index@(triton__0d1d2de)
        /*0014*/ 	.word	0x00000000


	//----- nvinfo : EIATTR_MIN_STACK_SIZE
	.align		4
.L_4:
        /*0018*/ 	.byte	0x04, 0x12
        /*001a*/ 	.short	(.L_6 - .L_5)
	.align		4
.L_5:
        /*001c*/ 	.word	index@(triton__0d1d2de)
        /*0020*/ 	.word	0x00000000


	//----- nvinfo : EIATTR_FRAME_SIZE
	.align		4
.L_6:
        /*0024*/ 	.byte	0x04, 0x11
        /*0026*/ 	.short	(.L_8 - .L_7)
	.align		4
.L_7:
        /*0028*/ 	.word	index@(triton__0d1d2de)
        /*002c*/ 	.word	0x00000000
.L_8:


//--------------------- .nv.info.triton__0d1d2de  --------------------------
	.section	.nv.info.triton__0d1d2de,"",@"SHT_CUDA_INFO"
	.align	4


	//----- nvinfo : EIATTR_CUDA_API_VERSION
	.align		4
        /*0000*/ 	.byte	0x04, 0x37
        /*0002*/ 	.short	(.L_10 - .L_9)
.L_9:
        /*0004*/ 	.word	0x0000007b


	//----- nvinfo : EIATTR_PARAM_CBANK
	.align		4
.L_10:
        /*0008*/ 	.byte	0x04, 0x0a
        /*000a*/ 	.short	(.L_12 - .L_11)
	.align		4
.L_11:
        /*000c*/ 	.word	index@(.nv.constant0.triton__0d1d2de)
        /*0010*/ 	.short	0x0160
        /*0012*/ 	.short	0x0014


	//----- nvinfo : EIATTR_CBANK_PARAM_SIZE
	.align		4
.L_12:
        /*0014*/ 	.byte	0x03, 0x19
        /*0016*/ 	.short	0x0014


	//----- nvinfo : EIATTR_KPARAM_INFO
	.align		4
        /*0018*/ 	.byte	0x04, 0x17
        /*001a*/ 	.short	(.L_14 - .L_13)
.L_13:
        /*001c*/ 	.word	0x00000000
        /*0020*/ 	.short	0x0002
        /*0022*/ 	.short	0x0010
        /*0024*/ 	.byte	0x00, 0xf0, 0x11, 0x00


	//----- nvinfo : EIATTR_KPARAM_INFO
	.align		4
.L_14:
        /*0028*/ 	.byte	0x04, 0x17
        /*002a*/ 	.short	(.L_16 - .L_15)
.L_15:
        /*002c*/ 	.word	0x00000000
        /*0030*/ 	.short	0x0001
        /*0032*/ 	.short	0x0008
        /*0034*/ 	.byte	0x00, 0xf0, 0x21, 0x00


	//----- nvinfo : EIATTR_KPARAM_INFO
	.align		4
.L_16:
        /*0038*/ 	.byte	0x04, 0x17
        /*003a*/ 	.short	(.L_18 - .L_17)
.L_17:
        /*003c*/ 	.word	0x00000000
        /*0040*/ 	.short	0x0000
        /*0042*/ 	.short	0x0000
        /*0044*/ 	.byte	0x00, 0xf0, 0x21, 0x00


	//----- nvinfo : EIATTR_MAXREG_COUNT
	.align		4
.L_18:
        /*0048*/ 	.byte	0x03, 0x1b
        /*004a*/ 	.short	0x00ff


	//----- nvinfo : EIATTR_EXIT_INSTR_OFFSETS
	.align		4
        /*004c*/ 	.byte	0x04, 0x1c
        /*004e*/ 	.short	(.L_20 - .L_19)


	//   ....[0]....
.L_19:
        /*0050*/ 	.word	0x00000de0


	//----- nvinfo : EIATTR_MAX_THREADS
	.align		4
.L_20:
        /*0054*/ 	.byte	0x04, 0x05
        /*0056*/ 	.short	(.L_22 - .L_21)
.L_21:
        /*0058*/ 	.word	0x00000080
        /*005c*/ 	.word	0x00000001
        /*0060*/ 	.word	0x00000001


	//----- nvinfo : EIATTR_CRS_STACK_SIZE
	.align		4
.L_22:
        /*0064*/ 	.byte	0x04, 0x1e
        /*0066*/ 	.short	(.L_24 - .L_23)
.L_23:
        /*0068*/ 	.word	0x00000000
.L_24:


//--------------------- .nv.rel.action            --------------------------
	.section	.nv.rel.action,"",@"SHT_CUDA_RELOCINFO"
	.align	8
	.sectionentsize	8
        /*0000*/ 	.byte	0x73, 0x00, 0x00, 0x00, 0x00, 0x00, 0x00, 0x00, 0x00, 0x00, 0x00, 0x11, 0x25, 0x00, 0x05, 0x36


//--------------------- .nv.constant0.triton__0d1d2de --------------------------
	.section	.nv.constant0.triton__0d1d2de,"a",@progbits
	.align	4
.nv.constant0.triton__0d1d2de:
	.zero		372


//--------------------- .text.triton__0d1d2de     --------------------------
	.section	.text.triton__0d1d2de,"ax",@progbits
	.sectioninfo	@"SHI_REGISTERS=18"
	.align	128
        .global         triton__0d1d2de
        .type           triton__0d1d2de,@function
        .size           triton__0d1d2de,(.L_x_25 - triton__0d1d2de)
        .other          triton__0d1d2de,@"STO_CUDA_ENTRY STV_DEFAULT"
triton__0d1d2de:
.text.triton__0d1d2de:
[----:B------:R-:W-:-:S02]  /*0000*/  MOV R1, c[0x0][0x28] ;  /* 0x00000a0000017a02 */ /* 0x000fc40000000f00 */
[----:B------:R-:W0:Y:S01]  /*0010*/  S2R R0, SR_TID.X ;  /* 0x0000000000007919 */ /* 0x000e220000002100 */
[----:B------:R-:W-:Y:S01]  /*0020*/  MOV R5, 0x2 ;  /* 0x0000000200057802 */ /* 0x000fe20000000f00 */
[----:B------:R-:W-:Y:S02]  /*0030*/  ULDC.64 UR4, c[0x0][0x118] ;  /* 0x0000460000047ab9 */ /* 0x000fe40000000a00 */
[----:B------:R-:W1:Y:S01]  /*0040*/  S2R R3, SR_CTAID.X ;  /* 0x0000000000037919 */ /* 0x000e620000002500 */
[----:B0-----:R-:W-:-:S04]  /*0050*/  SHF.L.U32 R0, R0, 0x3, RZ ;  /* 0x0000000300007819 */ /* 0x001fc800000006ff */
[----:B------:R-:W-:-:S04]  /*0060*/  LOP3.LUT R0, R0, 0x3f8, RZ, 0xc0, !PT ;  /* 0x000003f800007812 */ /* 0x000fc800078ec0ff */
[----:B-1----:R-:W-:-:S05]  /*0070*/  LEA R2, R3, R0, 0xa ;  /* 0x0000000003027211 */ /* 0x002fca00078e50ff */
[----:B------:R-:W-:-:S06]  /*0080*/  IMAD.WIDE R4, R2, R5, c[0x0][0x160] ;  /* 0x0000580002047625 */ /* 0x000fcc00078e0205 */
[----:B------:R-:W2:Y:S01]  /*0090*/  LDG.E.128 R4, [R4.64] ;  /* 0x0000000404047981 */ /* 0x000ea2000c1e1d00 */
[----:B------:R-:W-:Y:S01]  /*00a0*/  BSSY B0, `(.L_x_0) ;  /* 0x000001e000007945 */ /* 0x000fe20003800000 */
[----:B--2---:R-:W-:Y:S02]  /*00b0*/  SHF.L.U32 R0, R4, 0x10, RZ ;  /* 0x0000001004007819 */ /* 0x004fe400000006ff */
[C---:B------:R-:W-:Y:S02]  /*00c0*/  PRMT R3, R5.reuse, 0x7632, R3 ;  /* 0x0000763205037816 */ /* 0x040fe40000000003 */
[----:B------:R-:W-:Y:S01]  /*00d0*/  SHF.L.U32 R8, R5, 0x10, RZ ;  /* 0x0000001005087819 */ /* 0x000fe200000006ff */
[----:B------:R-:W-:Y:S01]  /*00e0*/  FMUL R10, R0, 0.033333335071802139282 ;  /* 0x3d088889000a7820 */ /* 0x000fe20000400000 */
[----:B------:R-:W-:Y:S02]  /*00f0*/  PRMT R0, R4, 0x7632, R0 ;  /* 0x0000763204007816 */ /* 0x000fe40000000000 */
[----:B------:R-:W-:Y:S01]  /*0100*/  SHF.L.U32 R9, R3, 0x10, RZ ;  /* 0x0000001003097819 */ /* 0x000fe200000006ff */
[----:B------:R-:W-:Y:S01]  /*0110*/  FADD.FTZ R11, |R10|, -RZ ;  /* 0x800000ff0a0b7221 */ /* 0x000fe20000010200 */
[----:B------:R-:W-:Y:S01]  /*0120*/  SHF.L.U32 R0, R0, 0x10, RZ ;  /* 0x0000001000007819 */ /* 0x000fe200000006ff */
[----:B------:R-:W-:-:S03]  /*0130*/  FMUL R3, R8, 0.033333335071802139282 ;  /* 0x3d08888908037820 */ /* 0x000fc60000400000 */
[----:B------:R-:W-:Y:S01]  /*0140*/  FSETP.GE.AND P0, PT, R11, 0.60000002384185791016, PT ;  /* 0x3f19999a0b00780b */ /* 0x000fe20003f06000 */
[----:B------:R-:W-:-:S12]  /*0150*/  FMUL R8, R0, 0.033333335071802139282 ;  /* 0x3d08888900087820 */ /* 0x000fd80000400000 */
[----:B------:R-:W-:Y:S05]  /*0160*/  @!P0 BRA `(.L_x_1) ;  /* 0x000000a000008947 */ /* 0x000fea0003800000 */
[C---:B------:R-:W-:Y:S01]  /*0170*/  FMUL R0, R11.reuse, 2.8853900432586669922 ;  /* 0x4038aa3b0b007820 */ /* 0x040fe20000400000 */
[----:B------:R-:W-:Y:S02]  /*0180*/  MOV R4, 0x3f800000 ;  /* 0x3f80000000047802 */ /* 0x000fe40000000f00 */
[----:B------:R-:W-:-:S03]  /*0190*/  FSETP.GE.AND P0, PT, R11, 9.010913848876953125, PT ;  /* 0x41102cb40b00780b */ /* 0x000fc60003f06000 */
[----:B------:R-:W0:Y:S02]  /*01a0*/  MUFU.EX2 R0, R0 ;  /* 0x0000000000007308 */ /* 0x000e240000000800 */
[----:B0-----:R-:W-:-:S06]  /*01b0*/  FADD R5, R0, 1 ;  /* 0x3f80000000057421 */ /* 0x001fcc0000000000 */
[----:B------:R-:W0:Y:S02]  /*01c0*/  MUFU.RCP R5, R5 ;  /* 0x0000000500057308 */ /* 0x000e240000001000 */
[----:B0-----:R-:W-:-:S05]  /*01d0*/  FFMA.FTZ R4, R5, -2, R4 ;  /* 0xc000000005047823 */ /* 0x001fca0000010004 */
[----:B------:R-:W-:-:S04]  /*01e0*/  FSEL R11, R4, 1, !P0 ;  /* 0x3f800000040b7808 */ /* 0x000fc80004000000 */
[----:B------:R-:W-:Y:S01]  /*01f0*/  LOP3.LUT R4, R11, 0x80000000, R10, 0xf8, !PT ;  /* 0x800000000b047812 */ /* 0x000fe200078ef80a */
[----:B------:R-:W-:Y:S05]  /*0200*/  BRA `(.L_x_2) ;  /* 0x0000007000007947 */ /* 0x000fea0003800000 */
.L_x_1:
[----:B------:R-:W-:Y:S01]  /*0210*/  MOV R0, 0x3c80f082 ;  /* 0x3c80f08200007802 */ /* 0x000fe20000000f00 */
[----:B------:R-:W-:-:S04]  /*0220*/  FMUL R5, R10, R10 ;  /* 0x0000000a0a057220 */ /* 0x000fc80000400000 */
[----:B------:R-:W-:-:S04]  /*0230*/  FFMA.FTZ R0, R5, R0, -0.052303962409496307373 ;  /* 0xbd563cae05007423 */ /* 0x000fc80000010000 */
[----:B------:R-:W-:-:S04]  /*0240*/  FFMA.FTZ R0, R5, R0, 0.1331529766321182251 ;  /* 0x3e08594105007423 */ /* 0x000fc80000010000 */
[----:B------:R-:W-:-:S04]  /*0250*/  FFMA.FTZ R0, R5, R0, -0.33332768082618713379 ;  /* 0xbeaaa9ed05007423 */ /* 0x000fc80000010000 */
[----:B------:R-:W-:-:S04]  /*0260*/  FFMA.FTZ R5, R5, R0, RZ ;  /* 0x0000000005057223 */ /* 0x000fc800000100ff */
[----:B------:R-:W-:-:S02]  /*0270*/  FFMA.FTZ R4, R10, R5, R10 ;  /* 0x000000050a047223 */ /* 0x000fc4000001000a */
.L_x_2:
[----:B------:R-:W-:Y:S05]  /*0280*/  BSYNC B0 ;  /* 0x0000000000007941 */ /* 0x000fea0003800000 */
.L_x_0:
[----:B------:R-:W-:Y:S01]  /*0290*/  FADD.FTZ R11, |R8|, -RZ ;  /* 0x800000ff080b7221 */ /* 0x000fe20000010200 */
[----:B------:R-:W-:Y:S01]  /*02a0*/  BSSY B0, `(.L_x_3) ;  /* 0x0000015000007945 */ /* 0x000fe20003800000 */
[----:B------:R-:W-:-:S03]  /*02b0*/  FMUL R5, R9, 0.033333335071802139282 ;  /* 0x3d08888909057820 */ /* 0x000fc60000400000 */
[----:B------:R-:W-:-:S13]  /*02c0*/  FSETP.GE.AND P0, PT, R11, 0.60000002384185791016, PT ;  /* 0x3f19999a0b00780b */ /* 0x000fda0003f06000 */
        /* <DEDUP_REMOVED lines=11> */
.L_x_4:
[----:B------:R-:W-:Y:S01]  /*0380*/  MOV R0, 0x3c80f082 ;  /* 0x3c80f08200007802 */ /* 0x000fe20000000f00 */
[----:B------:R-:W-:-:S04]  /*0390*/  FMUL R9, R8, R8 ;  /* 0x0000000808097220 */ /* 0x000fc80000400000 */
[----:B------:R-:W-:-:S04]  /*03a0*/  FFMA.FTZ R0, R9, R0, -0.052303962409496307373 ;  /* 0xbd563cae09007423 */ /* 0x000fc80000010000 */
[----:B------:R-:W-:-:S04]  /*03b0*/  FFMA.FTZ R0, R9, R0, 0.1331529766321182251 ;  /* 0x3e08594109007423 */ /* 0x000fc80000010000 */
[----:B------:R-:W-:-:S04]  /*03c0*/  FFMA.FTZ R0, R9, R0, -0.33332768082618713379 ;  /* 0xbeaaa9ed09007423 */ /* 0x000fc80000010000 */
[----:B------:R-:W-:-:S04]  /*03d0*/  FFMA.FTZ R9, R9, R0, RZ ;  /* 0x0000000009097223 */ /* 0x000fc800000100ff */
[----:B------:R-:W-:-:S02]  /*03e0*/  FFMA.FTZ R8, R8, R9, R8 ;  /* 0x0000000908087223 */ /* 0x000fc40000010008 */
.L_x_5:
[----:B------:R-:W-:Y:S05]  /*03f0*/  BSYNC B0 ;  /* 0x0000000000007941 */ /* 0x000fea0003800000 */
.L_x_3:
[----:B------:R-:W-:Y:S01]  /*0400*/  FADD.FTZ R11, |R3|, -RZ ;  /* 0x800000ff030b7221 */ /* 0x000fe20000010200 */
[----:B------:R-:W-:Y:S04]  /*0410*/  BSSY B0, `(.L_x_6) ;  /* 0x0000014000007945 */ /* 0x000fe80003800000 */
        /* <DEDUP_REMOVED lines=12> */
.L_x_7:
[----:B------:R-:W-:Y:S01]  /*04e0*/  MOV R0, 0x3c80f082 ;  /* 0x3c80f08200007802 */ /* 0x000fe20000000f00 */
[----:B------:R-:W-:-:S04]  /*04f0*/  FMUL R9, R3, R3 ;  /* 0x0000000303097220 */ /* 0x000fc80000400000 */
[----:B------:R-:W-:-:S04]  /*0500*/  FFMA.FTZ R0, R9, R0, -0.052303962409496307373 ;  /* 0xbd563cae09007423 */ /* 0x000fc80000010000 */
[----:B------:R-:W-:-:S04]  /*0510*/  FFMA.FTZ R0, R9, R0, 0.1331529766321182251 ;  /* 0x3e08594109007423 */ /* 0x000fc80000010000 */
[----:B------:R-:W-:-:S04]  /*0520*/  FFMA.FTZ R0, R9, R0, -0.33332768082618713379 ;  /* 0xbeaaa9ed09007423 */ /* 0x000fc80000010000 */
[----:B------:R-:W-:-:S04]  /*0530*/  FFMA.FTZ R0, R9, R0, RZ ;  /* 0x0000000009007223 */ /* 0x000fc800000100ff */
[----:B------:R-:W-:-:S02]  /*0540*/  FFMA.FTZ R3, R3, R0, R3 ;  /* 0x0000000003037223 */ /* 0x000fc40000010003 */
.L_x_8:
[----:B------:R-:W-:Y:S05]  /*0550*/  BSYNC B0 ;  /* 0x0000000000007941 */ /* 0x000fea0003800000 */
.L_x_6:
[----:B------:R-:W-:Y:S01]  /*0560*/  FADD.FTZ R12, |R5|, -RZ ;  /* 0x800000ff050c7221 */ /* 0x000fe20000010200 */
[----:B------:R-:W-:Y:S01]  /*0570*/  SHF.L.U32 R9, R6, 0x10, RZ ;  /* 0x0000001006097819 */ /* 0x000fe200000006ff */
[----:B------:R-:W-:Y:S03]  /*0580*/  BSSY B0, `(.L_x_9) ;  /* 0x0000015000007945 */ /* 0x000fe60003800000 */
        /* <DEDUP_REMOVED lines=13> */
.L_x_10:
[----:B------:R-:W-:Y:S01]  /*0660*/  MOV R0, 0x3c80f082 ;  /* 0x3c80f08200007802 */ /* 0x000fe20000000f00 */
[----:B------:R-:W-:-:S04]  /*0670*/  FMUL R11, R5, R5 ;  /* 0x00000005050b7220 */ /* 0x000fc80000400000 */
[----:B------:R-:W-:-:S04]  /*0680*/  FFMA.FTZ R0, R11, R0, -0.052303962409496307373 ;  /* 0xbd563cae0b007423 */ /* 0x000fc80000010000 */
[----:B------:R-:W-:-:S04]  /*0690*/  FFMA.FTZ R0, R11, R0, 0.1331529766321182251 ;  /* 0x3e0859410b007423 */ /* 0x000fc80000010000 */
[----:B------:R-:W-:-:S04]  /*06a0*/  FFMA.FTZ R0, R11, R0, -0.33332768082618713379 ;  /* 0xbeaaa9ed0b007423 */ /* 0x000fc80000010000 */
[----:B------:R-:W-:-:S04]  /*06b0*/  FFMA.FTZ R0, R11, R0, RZ ;  /* 0x000000000b007223 */ /* 0x000fc800000100ff */
[----:B------:R-:W-:-:S02]  /*06c0*/  FFMA.FTZ R5, R5, R0, R5 ;  /* 0x0000000005057223 */ /* 0x000fc40000010005 */
.L_x_11:
[----:B------:R-:W-:Y:S05]  /*06d0*/  BSYNC B0 ;  /* 0x0000000000007941 */ /* 0x000fea0003800000 */
.L_x_9:
[----:B------:R-:W-:Y:S01]  /*06e0*/  FADD.FTZ R12, |R9|, -RZ ;  /* 0x800000ff090c7221 */ /* 0x000fe20000010200 */
[----:B------:R-:W-:Y:S01]  /*06f0*/  PRMT R6, R6, 0x7632, R6 ;  /* 0x0000763206067816 */ /* 0x000fe20000000006 */
[----:B------:R-:W-:Y:S03]  /*0700*/  BSSY B0, `(.L_x_12) ;  /* 0x0000016000007945 */ /* 0x000fe60003800000 */
[----:B------:R-:W-:Y:S02]  /*0710*/  FSETP.GE.AND P0, PT, R12, 0.60000002384185791016, PT ;  /* 0x3f19999a0c00780b */ /* 0x000fe40003f06000 */
[----:B------:R-:W-:-:S05]  /*0720*/  SHF.L.U32 R6, R6, 0x10, RZ ;  /* 0x0000001006067819 */ /* 0x000fca00000006ff */
[----:B------:R-:W-:-:S06]  /*0730*/  FMUL R11, R6, 0.033333335071802139282 ;  /* 0x3d088889060b7820 */ /* 0x000fcc0000400000 */
        /* <DEDUP_REMOVED lines=11> */
.L_x_13:
[----:B------:R-:W-:Y:S01]  /*07f0*/  MOV R0, 0x3c80f082 ;  /* 0x3c80f08200007802 */ /* 0x000fe20000000f00 */
[----:B------:R-:W-:-:S04]  /*0800*/  FMUL R13, R9, R9 ;  /* 0x00000009090d7220 */ /* 0x000fc80000400000 */
[----:B------:R-:W-:-:S04]  /*0810*/  FFMA.FTZ R0, R13, R0, -0.052303962409496307373 ;  /* 0xbd563cae0d007423 */ /* 0x000fc80000010000 */
[----:B------:R-:W-:-:S04]  /*0820*/  FFMA.FTZ R0, R13, R0, 0.1331529766321182251 ;  /* 0x3e0859410d007423 */ /* 0x000fc80000010000 */
[----:B------:R-:W-:-:S04]  /*0830*/  FFMA.FTZ R0, R13, R0, -0.33332768082618713379 ;  /* 0xbeaaa9ed0d007423 */ /* 0x000fc80000010000 */
[----:B------:R-:W-:-:S04]  /*0840*/  FFMA.FTZ R0, R13, R0, RZ ;  /* 0x000000000d007223 */ /* 0x000fc800000100ff */
[----:B------:R-:W-:-:S02]  /*0850*/  FFMA.FTZ R6, R0, R9, R9 ;  /* 0x0000000900067223 */ /* 0x000fc40000010009 */
.L_x_14:
[----:B------:R-:W-:Y:S05]  /*0860*/  BSYNC B0 ;  /* 0x0000000000007941 */ /* 0x000fea0003800000 */
.L_x_12:
        /* <DEDUP_REMOVED lines=16> */
.L_x_16:
[----:B------:R-:W-:Y:S01]  /*0970*/  MOV R0, 0x3c80f082 ;  /* 0x3c80f08200007802 */ /* 0x000fe20000000f00 */
[----:B------:R-:W-:-:S04]  /*0980*/  FMUL R9, R11, R11 ;  /* 0x0000000b0b097220 */ /* 0x000fc80000400000 */
[----:B------:R-:W-:-:S04]  /*0990*/  FFMA.FTZ R0, R9, R0, -0.052303962409496307373 ;  /* 0xbd563cae09007423 */ /* 0x000fc80000010000 */
[----:B------:R-:W-:-:S04]  /*09a0*/  FFMA.FTZ R0, R9, R0, 0.1331529766321182251 ;  /* 0x3e08594109007423 */ /* 0x000fc80000010000 */
[----:B------:R-:W-:-:S04]  /*09b0*/  FFMA.FTZ R0, R9, R0, -0.33332768082618713379 ;  /* 0xbeaaa9ed09007423 */ /* 0x000fc80000010000 */
[----:B------:R-:W-:-:S04]  /*09c0*/  FFMA.FTZ R0, R9, R0, RZ ;  /* 0x0000000009007223 */ /* 0x000fc800000100ff */
[----:B------:R-:W-:-:S02]  /*09d0*/  FFMA.FTZ R9, R0, R11, R11 ;  /* 0x0000000b00097223 */ /* 0x000fc4000001000b */
.L_x_17:
[----:B------:R-:W-:Y:S05]  /*09e0*/  BSYNC B0 ;  /* 0x0000000000007941 */ /* 0x000fea0003800000 */
.L_x_15:
        /* <DEDUP_REMOVED lines=17> */
.L_x_19:
[----:B------:R-:W-:Y:S01]  /*0b00*/  MOV R0, 0x3c80f082 ;  /* 0x3c80f08200007802 */ /* 0x000fe20000000f00 */
[----:B------:R-:W-:-:S04]  /*0b10*/  FMUL R11, R10, R10 ;  /* 0x0000000a0a0b7220 */ /* 0x000fc80000400000 */
[----:B------:R-:W-:-:S04]  /*0b20*/  FFMA.FTZ R0, R11, R0, -0.052303962409496307373 ;  /* 0xbd563cae0b007423 */ /* 0x000fc80000010000 */
[----:B------:R-:W-:-:S04]  /*0b30*/  FFMA.FTZ R0, R11, R0, 0.1331529766321182251 ;  /* 0x3e0859410b007423 */ /* 0x000fc80000010000 */
[----:B------:R-:W-:-:S04]  /*0b40*/  FFMA.FTZ R0, R11, R0, -0.33332768082618713379 ;  /* 0xbeaaa9ed0b007423 */ /* 0x000fc80000010000 */
[----:B------:R-:W-:-:S04]  /*0b50*/  FFMA.FTZ R11, R11, R0, RZ ;  /* 0x000000000b0b7223 */ /* 0x000fc800000100ff */
[----:B------:R-:W-:-:S02]  /*0b60*/  FFMA.FTZ R10, R11, R10, R10 ;  /* 0x0000000a0b0a7223 */ /* 0x000fc4000001000a */
.L_x_20:
[----:B------:R-:W-:Y:S05]  /*0b70*/  BSYNC B0 ;  /* 0x0000000000007941 */ /* 0x000fea0003800000 */
.L_x_18:
[----:B------:R-:W-:Y:S01]  /*0b80*/  FADD.FTZ R14, |R7|, -RZ ;  /* 0x800000ff070e7221 */ /* 0x000fe20000010200 */
[----:B------:R-:W-:Y:S01]  /*0b90*/  BSSY B0, `(.L_x_21) ;  /* 0x0000015000007945 */ /* 0x000fe20003800000 */
[----:B------:R-:W-:-:S03]  /*0ba0*/  SHF.R.S32.HI R13, RZ, 0x1f, R2 ;  /* 0x0000001fff0d7819 */ /* 0x000fc60000011402 */
        /* <DEDUP_REMOVED lines=12> */
.L_x_22:
[----:B------:R-:W-:Y:S01]  /*0c70*/  MOV R0, 0x3c80f082 ;  /* 0x3c80f08200007802 */ /* 0x000fe20000000f00 */
[----:B------:R-:W-:-:S04]  /*0c80*/  FMUL R11, R7, R7 ;  /* 0x00000007070b7220 */ /* 0x000fc80000400000 */
[----:B------:R-:W-:-:S04]  /*0c90*/  FFMA.FTZ R0, R11, R0, -0.052303962409496307373 ;  /* 0xbd563cae0b007423 */ /* 0x000fc80000010000 */
[----:B------:R-:W-:-:S04]  /*0ca0*/  FFMA.FTZ R0, R11, R0, 0.1331529766321182251 ;  /* 0x3e0859410b007423 */ /* 0x000fc80000010000 */
[----:B------:R-:W-:-:S04]  /*0cb0*/  FFMA.FTZ R0, R11, R0, -0.33332768082618713379 ;  /* 0xbeaaa9ed0b007423 */ /* 0x000fc80000010000 */
[----:B------:R-:W-:-:S04]  /*0cc0*/  FFMA.FTZ R0, R11, R0, RZ ;  /* 0x000000000b007223 */ /* 0x000fc800000100ff */
[----:B------:R-:W-:-:S02]  /*0cd0*/  FFMA.FTZ R7, R0, R7, R7 ;  /* 0x0000000700077223 */ /* 0x000fc40000010007 */
.L_x_23:
[----:B------:R-:W-:Y:S05]  /*0ce0*/  BSYNC B0 ;  /* 0x0000000000007941 */ /* 0x000fea0003800000 */
.L_x_21:
[----:B------:R-:W-:Y:S01]  /*0cf0*/  FMUL R0, R4, 30 ;  /* 0x41f0000004007820 */ /* 0x000fe20000400000 */
[----:B------:R-:W-:Y:S01]  /*0d00*/  FMUL R11, R8, 30 ;  /* 0x41f00000080b7820 */ /* 0x000fe20000400000 */
[----:B------:R-:W-:Y:S01]  /*0d10*/  FMUL R3, R3, 30 ;  /* 0x41f0000003037820 */ /* 0x000fe20000400000 */
[----:B------:R-:W-:Y:S01]  /*0d20*/  FMUL R8, R5, 30 ;  /* 0x41f0000005087820 */ /* 0x000fe20000400000 */
[----:B------:R-:W-:Y:S01]  /*0d30*/  FMUL R6, R6, 30 ;  /* 0x41f0000006067820 */ /* 0x000fe20000400000 */
[----:B------:R-:W-:Y:S01]  /*0d40*/  LEA R4, P0, R2, c[0x0][0x168], 0x1 ;  /* 0x00005a0002047a11 */ /* 0x000fe200078008ff */
[----:B------:R-:W-:Y:S01]  /*0d50*/  FMUL R9, R9, 30 ;  /* 0x41f0000009097820 */ /* 0x000fe20000400000 */
[----:B------:R-:W-:Y:S01]  /*0d60*/  FMUL R10, R10, 30 ;  /* 0x41f000000a0a7820 */ /* 0x000fe20000400000 */
[----:B------:R-:W-:Y:S01]  /*0d70*/  FMUL R7, R7, 30 ;  /* 0x41f0000007077820 */ /* 0x000fe20000400000 */
[----:B------:R-:W-:Y:S02]  /*0d80*/  LEA.HI.X R5, R2, c[0x0][0x16c], R13, 0x1, P0 ;  /* 0x00005b0002057a11 */ /* 0x000fe400000f0c0d */
[----:B------:R-:W-:-:S02]  /*0d90*/  F2FP.BF16.F32.PACK_AB R12, R11, R0 ;  /* 0x000000000b0c723e */ /* 0x000fc400000010ff */
[----:B------:R-:W-:Y:S02]  /*0da0*/  F2FP.BF16.F32.PACK_AB R13, R8, R3 ;  /* 0x00000003080d723e */ /* 0x000fe400000010ff */
[----:B------:R-:W-:Y:S02]  /*0db0*/  F2FP.BF16.F32.PACK_AB R14, R9, R6 ;  /* 0x00000006090e723e */ /* 0x000fe400000010ff */
[----:B------:R-:W-:-:S05]  /*0dc0*/  F2FP.BF16.F32.PACK_AB R15, R7, R10 ;  /* 0x0000000a070f723e */ /* 0x000fca00000010ff */
[----:B------:R-:W-:Y:S01]  /*0dd0*/  STG.E.128 [R4.64], R12 ;  /* 0x0000000c04007986 */ /* 0x000fe2000c101d04 */
[----:B------:R-:W-:Y:S05]  /*0de0*/  EXIT ;  /* 0x000000000000794d */ /* 0x000fea0003800000 */
.L_x_24:
[----:B------:R-:W-:-:S00]  /*0df0*/  BRA `(.L_x_24) ;  /* 0xfffffff000007947 */ /* 0x000fc0000383ffff */
[----:B------:R-:W-:-:S00]  /*0e00*/  NOP ;  /* 0x0000000000007918 */ /* 0x000fc00000000000 */
[----:B------:R-:W-:-:S00]  /*0e10*/  NOP ;  /* 0x0000000000007918 */ /* 0x000fc00000000000 */
[----:B------:R-:W-:-:S00]  /*0e20*/  NOP ;  /* 0x0000000000007918 */ /* 0x000fc00000000000 */
[----:B------:R-:W-:-:S00]  /*0e30*/  NOP ;  /* 0x0000000000007918 */ /* 0x000fc00000000000 */
[----:B------:R-:W-:-:S00]  /*0e40*/  NOP ;  /* 0x0000000000007918 */ /* 0x000fc00000000000 */
[----:B------:R-:W-:-:S00]  /*0e50*/  NOP ;  /* 0x0000000000007918 */ /* 0x000fc00000000000 */
[----:B------:R-:W-:-:S00]  /*0e60*/  NOP ;  /* 0x0000000000007918 */ /* 0x000fc00000000000 */
[----:B------:R-:W-:-:S00]  /*0e70*/  NOP ;  /* 0x0000000000007918 */ /* 0x000fc00000000000 */
.L_x_25:


//--------------------- .nv.global.init           --------------------------
	.section	.nv.global.init,"aw",@progbits
.nv.global.init:
	.type		_$_str,@object
	.size		_$_str,(.L_0 - _$_str)
_$_str:
        /*0000*/ 	.byte	0x5f, 0x5f, 0x43, 0x55, 0x44, 0x41, 0x5f, 0x46, 0x54, 0x5a, 0x00
.L_0:
